//
// Generated by NVIDIA NVVM Compiler
//
// Compiler Build ID: CL-36424714
// Cuda compilation tools, release 13.0, V13.0.88
// Based on NVVM 20.0.0
//

.version 9.0
.target sm_100
.address_size 64

	// .globl	_Z20reduceNeighboredLessPiS_j

.visible .entry _Z20reduceNeighboredLessPiS_j(
	.param .u64 .ptr .align 1 _Z20reduceNeighboredLessPiS_j_param_0,
	.param .u64 .ptr .align 1 _Z20reduceNeighboredLessPiS_j_param_1,
	.param .u32 _Z20reduceNeighboredLessPiS_j_param_2
)
{
	.reg .pred 	%p<8>;
	.reg .b32 	%r<20>;
	.reg .b64 	%rd<13>;

	ld.param.u64 	%rd3, [_Z20reduceNeighboredLessPiS_j_param_0];
	ld.param.u64 	%rd2, [_Z20reduceNeighboredLessPiS_j_param_1];
	ld.param.u32 	%r11, [_Z20reduceNeighboredLessPiS_j_param_2];
	cvta.to.global.u64 	%rd1, %rd3;
	mov.u32 	%r1, %tid.x;
	mov.u32 	%r2, %ctaid.x;
	mov.u32 	%r3, %ntid.x;
	mul.lo.s32 	%r4, %r2, %r3;
	setp.lt.u32 	%p1, %r3, 2;
	@%p1 bra 	$L__BB0_6;
	shl.b32 	%r5, %r1, 1;
	mov.b32 	%r19, 1;
$L__BB0_2:
	mul.lo.s32 	%r7, %r19, %r5;
	add.s32 	%r13, %r7, %r19;
	setp.ge.u32 	%p2, %r13, %r3;
	@%p2 bra 	$L__BB0_5;
	add.s32 	%r8, %r7, %r4;
	add.s32 	%r9, %r8, %r19;
	max.u32 	%r14, %r8, %r9;
	setp.ge.u32 	%p3, %r14, %r11;
	@%p3 bra 	$L__BB0_5;
	mul.wide.u32 	%rd4, %r9, 4;
	add.s64 	%rd5, %rd1, %rd4;
	ld.global.u32 	%r15, [%rd5];
	mul.wide.u32 	%rd6, %r8, 4;
	add.s64 	%rd7, %rd1, %rd6;
	ld.global.u32 	%r16, [%rd7];
	add.s32 	%r17, %r16, %r15;
	st.global.u32 	[%rd7], %r17;
$L__BB0_5:
	bar.sync 	0;
	shl.b32 	%r19, %r19, 1;
	setp.lt.u32 	%p4, %r19, %r3;
	@%p4 bra 	$L__BB0_2;
$L__BB0_6:
	setp.ne.s32 	%p5, %r1, 0;
	setp.ge.u32 	%p6, %r4, %r11;
	or.pred  	%p7, %p5, %p6;
	@%p7 bra 	$L__BB0_8;
	mul.wide.u32 	%rd8, %r4, 4;
	add.s64 	%rd9, %rd1, %rd8;
	ld.global.u32 	%r18, [%rd9];
	cvta.to.global.u64 	%rd10, %rd2;
	mul.wide.u32 	%rd11, %r2, 4;
	add.s64 	%rd12, %rd10, %rd11;
	st.global.u32 	[%rd12], %r18;
$L__BB0_8:
	ret;

}


// ===== COMPILED SASS (sm_100) =====

	.target	sm_100

	.elftype	@"ET_EXEC"


//--------------------- .note.nv.tkinfo           --------------------------
	.section	.note.nv.tkinfo,"",@"SHT_NOTE"
	.sectionflags	@"SHF_NOTE_NV_TKINFO"
	.tkinfo
        /*0018*/ 	.word	0x00000002
        /*0030*/ 	.string	""
        /*0030*/ 	.string	"ptxas"
        /*0030*/ 	.string	"Cuda compilation tools, release 13.0, V13.0.88"
        /*0030*/ 	.string	"Build cuda_13.0.r13.0/compiler.36424714_0"
        /*0030*/ 	.string	"-arch sm_100 -m 64 "



//--------------------- .note.nv.cuinfo           --------------------------
	.section	.note.nv.cuinfo,"",@"SHT_NOTE"
	.sectionflags	@"SHF_NOTE_NV_CUINFO"
        /*0018*/ 	.short	0x0002
        /*001a*/ 	.short	0x0064
        /*001c*/ 	.short	0x0082
	.zero		2


//--------------------- .nv.info                  --------------------------
	.section	.nv.info,"",@"SHT_CUDA_INFO"
	.align	4


	//----- nvinfo : EIATTR_REGCOUNT
	.align		4
        /*0000*/ 	.byte	0x04, 0x2f
        /*0002*/ 	.short	(.L_1 - .L_0)
	.align		4
.L_0:
        /*0004*/ 	.word	index@(_Z20reduceNeighboredLessPiS_j)
        /*0008*/ 	.word	0x00000010


	//----- nvinfo : EIATTR_FRAME_SIZE
	.align		4
.L_1:
        /*000c*/ 	.byte	0x04, 0x11
        /*000e*/ 	.short	(.L_3 - .L_2)
	.align		4
.L_2:
        /*0010*/ 	.word	index@(_Z20reduceNeighboredLessPiS_j)
        /*0014*/ 	.word	0x00000000


	//----- nvinfo : EIATTR_MIN_STACK_SIZE
	.align		4
.L_3:
        /*0018*/ 	.byte	0x04, 0x12
        /*001a*/ 	.short	(.L_5 - .L_4)
	.align		4
.L_4:
        /*001c*/ 	.word	index@(_Z20reduceNeighboredLessPiS_j)
        /*0020*/ 	.word	0x00000000
.L_5:


//--------------------- .nv.compat                --------------------------
	.section	.nv.compat,"",@"SHT_CUDA_COMPAT_INFO"
	.align	4
        /*0000*/ 	.byte	0x02, 0x09, 0x00, 0x00, 0x02, 0x02, 0x01, 0x00, 0x02, 0x05, 0x05, 0x00, 0x03, 0x07, 0x01, 0x01
        /*0010*/ 	.byte	0x02, 0x03, 0x00, 0x00, 0x02, 0x06, 0x01, 0x00, 0x04, 0x0b, 0x08, 0x00, 0x09, 0x00, 0x00, 0x00
        /*0020*/ 	.byte	0x00, 0x00, 0x00, 0x00


//--------------------- .nv.info._Z20reduceNeighboredLessPiS_j --------------------------
	.section	.nv.info._Z20reduceNeighboredLessPiS_j,"",@"SHT_CUDA_INFO"
	.sectionflags	@""
	.align	4


	//----- nvinfo : EIATTR_CUDA_API_VERSION
	.align		4
        /*0000*/ 	.byte	0x04, 0x37
        /*0002*/ 	.short	(.L_7 - .L_6)
.L_6:
        /*0004*/ 	.word	0x00000082


	//----- nvinfo : EIATTR_KPARAM_INFO
	.align		4
.L_7:
        /*0008*/ 	.byte	0x04, 0x17
        /*000a*/ 	.short	(.L_9 - .L_8)
.L_8:
        /*000c*/ 	.word	0x00000000
        /*0010*/ 	.short	0x0002
        /*0012*/ 	.short	0x0010
        /*0014*/ 	.byte	0x00, 0xf0, 0x11, 0x00


	//----- nvinfo : EIATTR_KPARAM_INFO
	.align		4
.L_9:
        /*0018*/ 	.byte	0x04, 0x17
        /*001a*/ 	.short	(.L_11 - .L_10)
.L_10:
        /*001c*/ 	.word	0x00000000
        /*0020*/ 	.short	0x0001
        /*0022*/ 	.short	0x0008
        /*0024*/ 	.byte	0x00, 0xf5, 0x21, 0x00


	//----- nvinfo : EIATTR_KPARAM_INFO
	.align		4
.L_11:
        /*0028*/ 	.byte	0x04, 0x17
        /*002a*/ 	.short	(.L_13 - .L_12)
.L_12:
        /*002c*/ 	.word	0x00000000
        /*0030*/ 	.short	0x0000
        /*0032*/ 	.short	0x0000
        /*0034*/ 	.byte	0x00, 0xf5, 0x21, 0x00


	//----- nvinfo : EIATTR_SPARSE_MMA_MASK
	.align		4
.L_13:
        /*0038*/ 	.byte	0x03, 0x50
        /*003a*/ 	.short	0x0000


	//----- nvinfo : EIATTR_MAXREG_COUNT
	.align		4
        /*003c*/ 	.byte	0x03, 0x1b
        /*003e*/ 	.short	0x00ff


	//----- nvinfo : EIATTR_NUM_BARRIERS
	.align		4
        /*0040*/ 	.byte	0x02, 0x4c
        /*0042*/ 	.byte	0x01
	.zero		1


	//----- nvinfo : EIATTR_MERCURY_ISA_VERSION
	.align		4
        /*0044*/ 	.byte	0x03, 0x5f
        /*0046*/ 	.short	0x0101


	//----- nvinfo : EIATTR_VRC_CTA_INIT_COUNT
	.align		4
        /*0048*/ 	.byte	0x02, 0x4a
	.zero		1
	.zero		1


	//----- nvinfo : EIATTR_EXIT_INSTR_OFFSETS
	.align		4
        /*004c*/ 	.byte	0x04, 0x1c
        /*004e*/ 	.short	(.L_15 - .L_14)


	//   ....[0]....
.L_14:
        /*0050*/ 	.word	0x00000240


	//   ....[1]....
        /*0054*/ 	.word	0x000002b0


	//----- nvinfo : EIATTR_CRS_STACK_SIZE
	.align		4
.L_15:
        /*0058*/ 	.byte	0x04, 0x1e
        /*005a*/ 	.short	(.L_17 - .L_16)
.L_16:
        /*005c*/ 	.word	0x00000000


	//----- nvinfo : EIATTR_CBANK_PARAM_SIZE
	.align		4
.L_17:
        /*0060*/ 	.byte	0x03, 0x19
        /*0062*/ 	.short	0x0014


	//----- nvinfo : EIATTR_PARAM_CBANK
	.align		4
        /*0064*/ 	.byte	0x04, 0x0a
        /*0066*/ 	.short	(.L_19 - .L_18)
	.align		4
.L_18:
        /*0068*/ 	.word	index@(.nv.constant0._Z20reduceNeighboredLessPiS_j)
        /*006c*/ 	.short	0x0380
        /*006e*/ 	.short	0x0014


	//----- nvinfo : EIATTR_SW_WAR
	.align		4
.L_19:
        /*0070*/ 	.byte	0x04, 0x36
        /*0072*/ 	.short	(.L_21 - .L_20)
.L_20:
        /*0074*/ 	.word	0x00000008
.L_21:


//--------------------- .nv.callgraph             --------------------------
	.section	.nv.callgraph,"",@"SHT_CUDA_CALLGRAPH"
	.align	4
	.sectionentsize	8
	.align		4
        /*0000*/ 	.word	0x00000000
	.align		4
        /*0004*/ 	.word	0xffffffff
	.align		4
        /*0008*/ 	.word	0x00000000
	.align		4
        /*000c*/ 	.word	0xfffffffe
	.align		4
        /*0010*/ 	.word	0x00000000
	.align		4
        /*0014*/ 	.word	0xfffffffd
	.align		4
        /*0018*/ 	.word	0x00000000
	.align		4
        /*001c*/ 	.word	0xfffffffc


//--------------------- .text._Z20reduceNeighboredLessPiS_j --------------------------
	.section	.text._Z20reduceNeighboredLessPiS_j,"ax",@progbits
	.align	128
        .global         _Z20reduceNeighboredLessPiS_j
        .type           _Z20reduceNeighboredLessPiS_j,@function
        .size           _Z20reduceNeighboredLessPiS_j,(.L_x_5 - _Z20reduceNeighboredLessPiS_j)
        .other          _Z20reduceNeighboredLessPiS_j,@"STO_CUDA_ENTRY STV_DEFAULT"
_Z20reduceNeighboredLessPiS_j:
.text._Z20reduceNeighboredLessPiS_j:
[----:B------:R-:W-:Y:S08]  /*0000*/  LDC R1, c[0x0][0x37c] ;  /* 0x0000df00ff017b82 */ /* 0x000ff00000000800 */
[----:B------:R-:W0:Y:S01]  /*0010*/  LDC R8, c[0x0][0x360] ;  /* 0x0000d800ff087b82 */ /* 0x000e220000000800 */
[----:B------:R-:W1:Y:S01]  /*0020*/  S2R R13, SR_CTAID.X ;  /* 0x00000000000d7919 */ /* 0x000e620000002500 */
[----:B------:R-:W2:Y:S01]  /*0030*/  LDCU.64 UR6, c[0x0][0x358] ;  /* 0x00006b00ff0677ac */ /* 0x000ea20008000a00 */
[----:B------:R-:W3:Y:S01]  /*0040*/  S2R R12, SR_TID.X ;  /* 0x00000000000c7919 */ /* 0x000ee20000002100 */
[----:B0-----:R-:W-:Y:S01]  /*0050*/  ISETP.GE.U32.AND P0, PT, R8, 0x2, PT ;  /* 0x000000020800780c */ /* 0x001fe20003f06070 */
[----:B-1----:R-:W-:-:S12]  /*0060*/  IMAD R9, R13, R8, RZ ;  /* 0x000000080d097224 */ /* 0x002fd800078e02ff */
[----:B--23--:R-:W-:Y:S05]  /*0070*/  @!P0 BRA `(.L_x_0) ;  /* 0x0000000000648947 */ /* 0x00cfea0003800000 */
[----:B------:R-:W0:Y:S01]  /*0080*/  LDC.64 R2, c[0x0][0x380] ;  /* 0x0000e000ff027b82 */ /* 0x000e220000000a00 */
[----:B------:R-:W-:Y:S01]  /*0090*/  IMAD.SHL.U32 R10, R12, 0x2, RZ ;  /* 0x000000020c0a7824 */ /* 0x000fe200078e00ff */
[----:B------:R-:W1:Y:S01]  /*00a0*/  LDCU UR5, c[0x0][0x390] ;  /* 0x00007200ff0577ac */ /* 0x000e620008000800 */
[----:B------:R-:W-:-:S05]  /*00b0*/  UMOV UR4, 0x1 ;  /* 0x0000000100047882 */ /* 0x000fca0000000000 */
.L_x_3:
[----:B------:R-:W-:Y:S01]  /*00c0*/  IMAD R4, R10, UR4, RZ ;  /* 0x000000040a047c24 */ /* 0x000fe2000f8e02ff */
[----:B------:R-:W-:Y:S04]  /*00d0*/  BSSY.RECONVERGENT B0, `(.L_x_1) ;  /* 0x000000f000007945 */ /* 0x000fe80003800200 */
[----:B------:R-:W-:-:S04]  /*00e0*/  IADD3 R0, PT, PT, R4, UR4, RZ ;  /* 0x0000000404007c10 */ /* 0x000fc8000fffe0ff */
[----:B------:R-:W-:-:S13]  /*00f0*/  ISETP.GE.U32.AND P0, PT, R0, R8, PT ;  /* 0x000000080000720c */ /* 0x000fda0003f06070 */
[----:B--2---:R-:W-:Y:S05]  /*0100*/  @P0 BRA `(.L_x_2) ;  /* 0x00000000002c0947 */ /* 0x004fea0003800000 */
[----:B------:R-:W-:-:S05]  /*0110*/  IMAD.IADD R7, R9, 0x1, R4 ;  /* 0x0000000109077824 */ /* 0x000fca00078e0204 */
[----:B------:R-:W-:-:S04]  /*0120*/  IADD3 R4, PT, PT, R7, UR4, RZ ;  /* 0x0000000407047c10 */ /* 0x000fc8000fffe0ff */
[----:B------:R-:W-:-:S04]  /*0130*/  VIMNMX.U32 R0, PT, PT, R7, R4, !PT ;  /* 0x0000000407007248 */ /* 0x000fc80007fe0000 */
[----:B-1----:R-:W-:-:S13]  /*0140*/  ISETP.GE.U32.AND P0, PT, R0, UR5, PT ;  /* 0x0000000500007c0c */ /* 0x002fda000bf06070 */
[----:B------:R-:W-:Y:S05]  /*0150*/  @P0 BRA `(.L_x_2) ;  /* 0x0000000000180947 */ /* 0x000fea0003800000 */
[----:B0-----:R-:W-:-:S04]  /*0160*/  IMAD.WIDE.U32 R4, R4, 0x4, R2 ;  /* 0x0000000404047825 */ /* 0x001fc800078e0002 */
[----:B------:R-:W-:Y:S02]  /*0170*/  IMAD.WIDE.U32 R6, R7, 0x4, R2 ;  /* 0x0000000407067825 */ /* 0x000fe400078e0002 */
[----:B------:R-:W2:Y:S04]  /*0180*/  LDG.E R4, desc[UR6][R4.64] ;  /* 0x0000000604047981 */ /* 0x000ea8000c1e1900 */
[----:B------:R-:W2:Y:S02]  /*0190*/  LDG.E R11, desc[UR6][R6.64] ;  /* 0x00000006060b7981 */ /* 0x000ea4000c1e1900 */
[----:B--2---:R-:W-:-:S05]  /*01a0*/  IMAD.IADD R11, R4, 0x1, R11 ;  /* 0x00000001040b7824 */ /* 0x004fca00078e020b */
[----:B------:R2:W-:Y:S02]  /*01b0*/  STG.E desc[UR6][R6.64], R11 ;  /* 0x0000000b06007986 */ /* 0x0005e4000c101906 */
.L_x_2:
[----:B-1----:R-:W-:Y:S05]  /*01c0*/  BSYNC.RECONVERGENT B0 ;  /* 0x0000000000007941 */ /* 0x002fea0003800200 */
.L_x_1:
[----:B------:R-:W-:Y:S01]  /*01d0*/  USHF.L.U32 UR4, UR4, 0x1, URZ ;  /* 0x0000000104047899 */ /* 0x000fe200080006ff */
[----:B------:R-:W-:Y:S05]  /*01e0*/  BAR.SYNC.DEFER_BLOCKING 0x0 ;  /* 0x0000000000007b1d */ /* 0x000fea0000010000 */
[----:B------:R-:W-:-:S13]  /*01f0*/  ISETP.LE.U32.AND P0, PT, R8, UR4, PT ;  /* 0x0000000408007c0c */ /* 0x000fda000bf03070 */
[----:B------:R-:W-:Y:S05]  /*0200*/  @!P0 BRA `(.L_x_3) ;  /* 0xfffffffc00ac8947 */ /* 0x000fea000383ffff */
.L_x_0:
[----:B------:R-:W1:Y:S02]  /*0210*/  LDCU UR8, c[0x0][0x390] ;  /* 0x00007200ff0877ac */ /* 0x000e640008000800 */
[----:B-1----:R-:W-:-:S04]  /*0220*/  ISETP.GE.U32.AND P0, PT, R9, UR8, PT ;  /* 0x0000000809007c0c */ /* 0x002fc8000bf06070 */
[----:B------:R-:W-:-:S13]  /*0230*/  ISETP.NE.OR P0, PT, R12, RZ, P0 ;  /* 0x000000ff0c00720c */ /* 0x000fda0000705670 */
[----:B------:R-:W-:Y:S05]  /*0240*/  @P0 EXIT ;  /* 0x000000000000094d */ /* 0x000fea0003800000 */
[----:B0-----:R-:W0:Y:S08]  /*0250*/  LDC.64 R2, c[0x0][0x380] ;  /* 0x0000e000ff027b82 */ /* 0x001e300000000a00 */
[----:B------:R-:W1:Y:S01]  /*0260*/  LDC.64 R4, c[0x0][0x388] ;  /* 0x0000e200ff047b82 */ /* 0x000e620000000a00 */
[----:B0-----:R-:W-:-:S06]  /*0270*/  IMAD.WIDE.U32 R2, R9, 0x4, R2 ;  /* 0x0000000409027825 */ /* 0x001fcc00078e0002 */
[----:B------:R-:W3:Y:S01]  /*0280*/  LDG.E R3, desc[UR6][R2.64] ;  /* 0x0000000602037981 */ /* 0x000ee2000c1e1900 */
[----:B-1----:R-:W-:-:S05]  /*0290*/  IMAD.WIDE.U32 R4, R13, 0x4, R4 ;  /* 0x000000040d047825 */ /* 0x002fca00078e0004 */
[----:B---3--:R-:W-:Y:S01]  /*02a0*/  STG.E desc[UR6][R4.64], R3 ;  /* 0x0000000304007986 */ /* 0x008fe2000c101906 */
[----:B------:R-:W-:Y:S05]  /*02b0*/  EXIT ;  /* 0x000000000000794d */ /* 0x000fea0003800000 */
.L_x_4:
[----:B------:R-:W-:-:S00]  /*02c0*/  BRA `(.L_x_4) ;  /* 0xfffffffc00fc7947 */ /* 0x000fc0000383ffff */
[----:B------:R-:W-:-:S00]  /*02d0*/  NOP ;  /* 0x0000000000007918 */ /* 0x000fc00000000000 */
        /* <DEDUP_REMOVED lines=10> */
.L_x_5:


//--------------------- .nv.shared.reserved.0     --------------------------
	.section	.nv.shared.reserved.0,"aw",@nobits
	.weak		__nv_reservedSMEM_offset_0_alias
	.size		__nv_reservedSMEM_offset_0_alias, 0, 64
	.other		__nv_reservedSMEM_offset_0_alias,@"STO_CUDA_RESERVED_SHARED STV_DEFAULT"
__nv_reservedSMEM_offset_0_alias:
	.zero		0
	.zero		64


//--------------------- .nv.constant0._Z20reduceNeighboredLessPiS_j --------------------------
	.section	.nv.constant0._Z20reduceNeighboredLessPiS_j,"a",@progbits
	.sectionflags	@""
	.align	4
.nv.constant0._Z20reduceNeighboredLessPiS_j:
	.zero		916


//--------------------- SYMBOLS --------------------------

	.type		.nv.reservedSmem.offset0,@object
	.size		.nv.reservedSmem.offset0,0x4
